//
// Generated by NVIDIA NVVM Compiler
//
// Compiler Build ID: CL-36424714
// Cuda compilation tools, release 13.0, V13.0.88
// Based on NVVM 20.0.0
//

.version 9.0
.target sm_100
.address_size 64

	// .globl	_Z4scan17RadixSortCudaDataPjiiiS0_
// _ZZ4scan17RadixSortCudaDataPjiiiS0_E3tmp has been demoted

.visible .entry _Z4scan17RadixSortCudaDataPjiiiS0_(
	.param .align 8 .b8 _Z4scan17RadixSortCudaDataPjiiiS0__param_0[64],
	.param .u64 .ptr .align 1 _Z4scan17RadixSortCudaDataPjiiiS0__param_1,
	.param .u32 _Z4scan17RadixSortCudaDataPjiiiS0__param_2,
	.param .u32 _Z4scan17RadixSortCudaDataPjiiiS0__param_3,
	.param .u32 _Z4scan17RadixSortCudaDataPjiiiS0__param_4,
	.param .u64 .ptr .align 1 _Z4scan17RadixSortCudaDataPjiiiS0__param_5
)
{
	.reg .pred 	%p<11>;
	.reg .b32 	%r<73>;
	.reg .b64 	%rd<17>;
	// demoted variable
	.shared .align 4 .b8 _ZZ4scan17RadixSortCudaDataPjiiiS0_E3tmp[4096];
	ld.param.u64 	%rd3, [_Z4scan17RadixSortCudaDataPjiiiS0__param_0];
	ld.param.u32 	%r21, [_Z4scan17RadixSortCudaDataPjiiiS0__param_0+48];
	ld.param.u64 	%rd10, [_Z4scan17RadixSortCudaDataPjiiiS0__param_1];
	ld.param.u32 	%r22, [_Z4scan17RadixSortCudaDataPjiiiS0__param_2];
	ld.param.u32 	%r23, [_Z4scan17RadixSortCudaDataPjiiiS0__param_3];
	ld.param.u32 	%r24, [_Z4scan17RadixSortCudaDataPjiiiS0__param_4];
	ld.param.u64 	%rd11, [_Z4scan17RadixSortCudaDataPjiiiS0__param_5];
	cvta.to.global.u64 	%rd1, %rd11;
	mov.u32 	%r2, %tid.x;
	shl.b32 	%r25, %r24, 9;
	shl.b32 	%r3, %r2, 1;
	add.s32 	%r4, %r25, %r3;
	or.b32  	%r26, %r4, 1;
	setp.ge.u32 	%p1, %r26, %r21;
	@%p1 bra 	$L__BB0_16;
	cvta.to.global.u64 	%rd12, %rd3;
	min.u32 	%r5, %r21, 1024;
	ld.global.u32 	%r6, [%rd1];
	bar.sync 	0;
	setp.ge.u32 	%p2, %r3, %r21;
	mul.wide.u32 	%rd13, %r4, 4;
	add.s64 	%rd2, %rd12, %rd13;
	mov.b32 	%r67, 0;
	@%p2 bra 	$L__BB0_3;
	ld.global.u32 	%r28, [%rd2];
	shr.u32 	%r29, %r28, %r22;
	and.b32  	%r30, %r29, 1;
	setp.eq.s32 	%p3, %r30, %r23;
	selp.u32 	%r67, 1, 0, %p3;
$L__BB0_3:
	add.s32 	%r9, %r3, 1;
	setp.ge.u32 	%p4, %r9, %r21;
	mov.b32 	%r68, 0;
	@%p4 bra 	$L__BB0_5;
	ld.global.u32 	%r32, [%rd2+4];
	shr.u32 	%r33, %r32, %r22;
	and.b32  	%r34, %r33, 1;
	setp.eq.s32 	%p5, %r34, %r23;
	selp.u32 	%r68, 1, 0, %p5;
$L__BB0_5:
	shl.b32 	%r36, %r2, 3;
	mov.u32 	%r37, _ZZ4scan17RadixSortCudaDataPjiiiS0_E3tmp;
	add.s32 	%r12, %r37, %r36;
	st.shared.u32 	[%r12], %r67;
	st.shared.u32 	[%r12+4], %r68;
	add.s32 	%r38, %r68, %r67;
	atom.global.add.u32 	%r39, [%rd1], %r38;
	mov.b32 	%r72, 1;
	mov.u32 	%r69, %r5;
$L__BB0_6:
	shr.u32 	%r15, %r69, 1;
	bar.sync 	0;
	setp.ge.u32 	%p6, %r2, %r15;
	@%p6 bra 	$L__BB0_8;
	mul.lo.s32 	%r40, %r72, %r9;
	shl.b32 	%r41, %r40, 2;
	add.s32 	%r43, %r37, %r41;
	ld.shared.u32 	%r44, [%r43+-4];
	shl.b32 	%r45, %r72, 2;
	add.s32 	%r46, %r43, %r45;
	ld.shared.u32 	%r47, [%r46+-4];
	add.s32 	%r48, %r47, %r44;
	st.shared.u32 	[%r46+-4], %r48;
$L__BB0_8:
	shl.b32 	%r72, %r72, 1;
	setp.gt.u32 	%p7, %r69, 3;
	mov.u32 	%r69, %r15;
	@%p7 bra 	$L__BB0_6;
	setp.ne.s32 	%p8, %r2, 0;
	@%p8 bra 	$L__BB0_11;
	shl.b32 	%r49, %r5, 2;
	add.s32 	%r51, %r37, %r49;
	mov.b32 	%r52, 0;
	st.shared.u32 	[%r51+-4], %r52;
$L__BB0_11:
	mov.b32 	%r71, 1;
$L__BB0_12:
	shr.u32 	%r72, %r72, 1;
	bar.sync 	0;
	setp.ge.u32 	%p9, %r2, %r71;
	@%p9 bra 	$L__BB0_14;
	mul.lo.s32 	%r54, %r72, %r9;
	shl.b32 	%r55, %r54, 2;
	add.s32 	%r57, %r37, %r55;
	ld.shared.u32 	%r58, [%r57+-4];
	shl.b32 	%r59, %r72, 2;
	add.s32 	%r60, %r57, %r59;
	ld.shared.u32 	%r61, [%r60+-4];
	st.shared.u32 	[%r57+-4], %r61;
	add.s32 	%r62, %r61, %r58;
	st.shared.u32 	[%r60+-4], %r62;
$L__BB0_14:
	shl.b32 	%r71, %r71, 1;
	setp.lt.u32 	%p10, %r71, %r5;
	@%p10 bra 	$L__BB0_12;
	bar.sync 	0;
	ld.shared.u32 	%r63, [%r12];
	add.s32 	%r64, %r63, %r6;
	cvta.to.global.u64 	%rd14, %rd10;
	add.s64 	%rd16, %rd14, %rd13;
	st.global.u32 	[%rd16], %r64;
	ld.shared.u32 	%r65, [%r12+4];
	add.s32 	%r66, %r65, %r6;
	st.global.u32 	[%rd16+4], %r66;
$L__BB0_16:
	ret;

}
	// .globl	_Z13merge_scanned17RadixSortCudaDataj
.visible .entry _Z13merge_scanned17RadixSortCudaDataj(
	.param .align 8 .b8 _Z13merge_scanned17RadixSortCudaDataj_param_0[64],
	.param .u32 _Z13merge_scanned17RadixSortCudaDataj_param_1
)
{
	.reg .pred 	%p<4>;
	.reg .b32 	%r<17>;
	.reg .b64 	%rd<21>;

	ld.param.u64 	%rd11, [_Z13merge_scanned17RadixSortCudaDataj_param_0+56];
	ld.param.u64 	%rd8, [_Z13merge_scanned17RadixSortCudaDataj_param_0+24];
	ld.param.u64 	%rd7, [_Z13merge_scanned17RadixSortCudaDataj_param_0+16];
	ld.param.u64 	%rd6, [_Z13merge_scanned17RadixSortCudaDataj_param_0+8];
	ld.param.u64 	%rd5, [_Z13merge_scanned17RadixSortCudaDataj_param_0];
	ld.param.u32 	%r6, [_Z13merge_scanned17RadixSortCudaDataj_param_0+48];
	ld.param.u32 	%r7, [_Z13merge_scanned17RadixSortCudaDataj_param_1];
	mov.u32 	%r8, %tid.x;
	mov.u32 	%r9, %ctaid.x;
	mov.u32 	%r10, %ntid.x;
	mad.lo.s32 	%r1, %r9, %r10, %r8;
	setp.ge.u32 	%p1, %r1, %r6;
	@%p1 bra 	$L__BB1_5;
	cvta.to.global.u64 	%rd12, %rd8;
	cvta.to.global.u64 	%rd13, %rd7;
	cvta.to.global.u64 	%rd14, %rd5;
	mul.wide.s32 	%rd15, %r1, 4;
	add.s64 	%rd16, %rd14, %rd15;
	ld.global.u32 	%r2, [%rd16];
	shr.u32 	%r11, %r2, %r7;
	and.b32  	%r12, %r11, 1;
	setp.eq.b32 	%p2, %r12, 1;
	not.pred 	%p3, %p2;
	add.s64 	%rd3, %rd13, %rd15;
	add.s64 	%rd4, %rd12, %rd15;
	@%p3 bra 	$L__BB1_3;
	ld.global.u32 	%r13, [%rd4];
	cvta.to.global.u64 	%rd17, %rd11;
	ld.global.u32 	%r14, [%rd17];
	add.s32 	%r16, %r14, %r13;
	bra.uni 	$L__BB1_4;
$L__BB1_3:
	ld.global.u32 	%r16, [%rd3];
$L__BB1_4:
	cvta.to.global.u64 	%rd18, %rd6;
	mul.wide.u32 	%rd19, %r16, 4;
	add.s64 	%rd20, %rd18, %rd19;
	st.global.u32 	[%rd20], %r2;
	mov.b32 	%r15, 0;
	st.global.u32 	[%rd3], %r15;
	st.global.u32 	[%rd4], %r15;
$L__BB1_5:
	ret;

}
	// .globl	_Z11count_zeros17RadixSortCudaDatai
.visible .entry _Z11count_zeros17RadixSortCudaDatai(
	.param .align 8 .b8 _Z11count_zeros17RadixSortCudaDatai_param_0[64],
	.param .u32 _Z11count_zeros17RadixSortCudaDatai_param_1
)
{
	.reg .pred 	%p<3>;
	.reg .b32 	%r<11>;
	.reg .b64 	%rd<13>;

	ld.param.u64 	%rd8, [_Z11count_zeros17RadixSortCudaDatai_param_0+56];
	ld.param.u64 	%rd2, [_Z11count_zeros17RadixSortCudaDatai_param_0];
	ld.param.u32 	%r2, [_Z11count_zeros17RadixSortCudaDatai_param_0+48];
	ld.param.u32 	%r3, [_Z11count_zeros17RadixSortCudaDatai_param_1];
	mov.u32 	%r4, %tid.x;
	mov.u32 	%r5, %ctaid.x;
	mov.u32 	%r6, %ntid.x;
	mad.lo.s32 	%r1, %r5, %r6, %r4;
	setp.ge.u32 	%p1, %r1, %r2;
	@%p1 bra 	$L__BB2_3;
	cvta.to.global.u64 	%rd9, %rd2;
	mul.wide.s32 	%rd10, %r1, 4;
	add.s64 	%rd11, %rd9, %rd10;
	ld.global.u32 	%r7, [%rd11];
	shr.u32 	%r8, %r7, %r3;
	and.b32  	%r9, %r8, 1;
	setp.eq.b32 	%p2, %r9, 1;
	@%p2 bra 	$L__BB2_3;
	cvta.to.global.u64 	%rd12, %rd8;
	atom.global.add.u32 	%r10, [%rd12], 1;
$L__BB2_3:
	ret;

}
	// .globl	_Z5reset17RadixSortCudaData
.visible .entry _Z5reset17RadixSortCudaData(
	.param .align 8 .b8 _Z5reset17RadixSortCudaData_param_0[64]
)
{
	.reg .b32 	%r<2>;
	.reg .b64 	%rd<7>;

	ld.param.u64 	%rd1, [_Z5reset17RadixSortCudaData_param_0+56];
	ld.param.u64 	%rd2, [_Z5reset17RadixSortCudaData_param_0+40];
	ld.param.u64 	%rd3, [_Z5reset17RadixSortCudaData_param_0+32];
	cvta.to.global.u64 	%rd4, %rd3;
	cvta.to.global.u64 	%rd5, %rd2;
	cvta.to.global.u64 	%rd6, %rd1;
	mov.b32 	%r1, 0;
	st.global.u32 	[%rd6], %r1;
	st.global.u32 	[%rd4], %r1;
	st.global.u32 	[%rd5], %r1;
	ret;

}


// ===== COMPILED SASS (sm_100) =====

	.target	sm_100

	.elftype	@"ET_EXEC"


//--------------------- .note.nv.tkinfo           --------------------------
	.section	.note.nv.tkinfo,"",@"SHT_NOTE"
	.sectionflags	@"SHF_NOTE_NV_TKINFO"
	.tkinfo
        /*0018*/ 	.word	0x00000002
        /*0030*/ 	.string	""
        /*0030*/ 	.string	"ptxas"
        /*0030*/ 	.string	"Cuda compilation tools, release 13.0, V13.0.88"
        /*0030*/ 	.string	"Build cuda_13.0.r13.0/compiler.36424714_0"
        /*0030*/ 	.string	"-arch sm_100 -m 64 "



//--------------------- .note.nv.cuinfo           --------------------------
	.section	.note.nv.cuinfo,"",@"SHT_NOTE"
	.sectionflags	@"SHF_NOTE_NV_CUINFO"
        /*0018*/ 	.short	0x0002
        /*001a*/ 	.short	0x0064
        /*001c*/ 	.short	0x0082
	.zero		2


//--------------------- .nv.info                  --------------------------
	.section	.nv.info,"",@"SHT_CUDA_INFO"
	.align	4


	//----- nvinfo : EIATTR_REGCOUNT
	.align		4
        /*0000*/ 	.byte	0x04, 0x2f
        /*0002*/ 	.short	(.L_1 - .L_0)
	.align		4
.L_0:
        /*0004*/ 	.word	index@(_Z4scan17RadixSortCudaDataPjiiiS0_)
        /*0008*/ 	.word	0x00000014


	//----- nvinfo : EIATTR_FRAME_SIZE
	.align		4
.L_1:
        /*000c*/ 	.byte	0x04, 0x11
        /*000e*/ 	.short	(.L_3 - .L_2)
	.align		4
.L_2:
        /*0010*/ 	.word	index@(_Z4scan17RadixSortCudaDataPjiiiS0_)
        /*0014*/ 	.word	0x00000000


	//----- nvinfo : EIATTR_REGCOUNT
	.align		4
.L_3:
        /*0018*/ 	.byte	0x04, 0x2f
        /*001a*/ 	.short	(.L_5 - .L_4)
	.align		4
.L_4:
        /*001c*/ 	.word	index@(_Z13merge_scanned17RadixSortCudaDataj)
        /*0020*/ 	.word	0x00000010


	//----- nvinfo : EIATTR_FRAME_SIZE
	.align		4
.L_5:
        /*0024*/ 	.byte	0x04, 0x11
        /*0026*/ 	.short	(.L_7 - .L_6)
	.align		4
.L_6:
        /*0028*/ 	.word	index@(_Z13merge_scanned17RadixSortCudaDataj)
        /*002c*/ 	.word	0x00000000


	//----- nvinfo : EIATTR_REGCOUNT
	.align		4
.L_7:
        /*0030*/ 	.byte	0x04, 0x2f
        /*0032*/ 	.short	(.L_9 - .L_8)
	.align		4
.L_8:
        /*0034*/ 	.word	index@(_Z11count_zeros17RadixSortCudaDatai)
        /*0038*/ 	.word	0x00000008


	//----- nvinfo : EIATTR_FRAME_SIZE
	.align		4
.L_9:
        /*003c*/ 	.byte	0x04, 0x11
        /*003e*/ 	.short	(.L_11 - .L_10)
	.align		4
.L_10:
        /*0040*/ 	.word	index@(_Z11count_zeros17RadixSortCudaDatai)
        /*0044*/ 	.word	0x00000000


	//----- nvinfo : EIATTR_REGCOUNT
	.align		4
.L_11:
        /*0048*/ 	.byte	0x04, 0x2f
        /*004a*/ 	.short	(.L_13 - .L_12)
	.align		4
.L_12:
        /*004c*/ 	.word	index@(_Z5reset17RadixSortCudaData)
        /*0050*/ 	.word	0x0000000a


	//----- nvinfo : EIATTR_FRAME_SIZE
	.align		4
.L_13:
        /*0054*/ 	.byte	0x04, 0x11
        /*0056*/ 	.short	(.L_15 - .L_14)
	.align		4
.L_14:
        /*0058*/ 	.word	index@(_Z5reset17RadixSortCudaData)
        /*005c*/ 	.word	0x00000000


	//----- nvinfo : EIATTR_MIN_STACK_SIZE
	.align		4
.L_15:
        /*0060*/ 	.byte	0x04, 0x12
        /*0062*/ 	.short	(.L_17 - .L_16)
	.align		4
.L_16:
        /*0064*/ 	.word	index@(_Z5reset17RadixSortCudaData)
        /*0068*/ 	.word	0x00000000


	//----- nvinfo : EIATTR_MIN_STACK_SIZE
	.align		4
.L_17:
        /*006c*/ 	.byte	0x04, 0x12
        /*006e*/ 	.short	(.L_19 - .L_18)
	.align		4
.L_18:
        /*0070*/ 	.word	index@(_Z11count_zeros17RadixSortCudaDatai)
        /*0074*/ 	.word	0x00000000


	//----- nvinfo : EIATTR_MIN_STACK_SIZE
	.align		4
.L_19:
        /*0078*/ 	.byte	0x04, 0x12
        /*007a*/ 	.short	(.L_21 - .L_20)
	.align		4
.L_20:
        /*007c*/ 	.word	index@(_Z13merge_scanned17RadixSortCudaDataj)
        /*0080*/ 	.word	0x00000000


	//----- nvinfo : EIATTR_MIN_STACK_SIZE
	.align		4
.L_21:
        /*0084*/ 	.byte	0x04, 0x12
        /*0086*/ 	.short	(.L_23 - .L_22)
	.align		4
.L_22:
        /*0088*/ 	.word	index@(_Z4scan17RadixSortCudaDataPjiiiS0_)
        /*008c*/ 	.word	0x00000000
.L_23:


//--------------------- .nv.compat                --------------------------
	.section	.nv.compat,"",@"SHT_CUDA_COMPAT_INFO"
	.align	4
        /*0000*/ 	.byte	0x02, 0x09, 0x00, 0x00, 0x02, 0x02, 0x01, 0x00, 0x02, 0x05, 0x05, 0x00, 0x03, 0x07, 0x01, 0x01
        /*0010*/ 	.byte	0x02, 0x03, 0x00, 0x00, 0x02, 0x06, 0x01, 0x00, 0x04, 0x0b, 0x08, 0x00, 0x09, 0x00, 0x00, 0x00
        /*0020*/ 	.byte	0x00, 0x00, 0x00, 0x00


//--------------------- .nv.info._Z5reset17RadixSortCudaData --------------------------
	.section	.nv.info._Z5reset17RadixSortCudaData,"",@"SHT_CUDA_INFO"
	.sectionflags	@""
	.align	4


	//----- nvinfo : EIATTR_CUDA_API_VERSION
	.align		4
        /*0000*/ 	.byte	0x04, 0x37
        /*0002*/ 	.short	(.L_25 - .L_24)
.L_24:
        /*0004*/ 	.word	0x00000082


	//----- nvinfo : EIATTR_KPARAM_INFO
	.align		4
.L_25:
        /*0008*/ 	.byte	0x04, 0x17
        /*000a*/ 	.short	(.L_27 - .L_26)
.L_26:
        /*000c*/ 	.word	0x00000000
        /*0010*/ 	.short	0x0000
        /*0012*/ 	.short	0x0000
        /*0014*/ 	.byte	0x00, 0xf0, 0x01, 0x01


	//----- nvinfo : EIATTR_SPARSE_MMA_MASK
	.align		4
.L_27:
        /*0018*/ 	.byte	0x03, 0x50
        /*001a*/ 	.short	0x0000


	//----- nvinfo : EIATTR_MAXREG_COUNT
	.align		4
        /*001c*/ 	.byte	0x03, 0x1b
        /*001e*/ 	.short	0x00ff


	//----- nvinfo : EIATTR_MERCURY_ISA_VERSION
	.align		4
        /*0020*/ 	.byte	0x03, 0x5f
        /*0022*/ 	.short	0x0101


	//----- nvinfo : EIATTR_VRC_CTA_INIT_COUNT
	.align		4
        /*0024*/ 	.byte	0x02, 0x4a
	.zero		1
	.zero		1


	//----- nvinfo : EIATTR_EXIT_INSTR_OFFSETS
	.align		4
        /*0028*/ 	.byte	0x04, 0x1c
        /*002a*/ 	.short	(.L_29 - .L_28)


	//   ....[0]....
.L_28:
        /*002c*/ 	.word	0x00000080


	//----- nvinfo : EIATTR_CBANK_PARAM_SIZE
	.align		4
.L_29:
        /*0030*/ 	.byte	0x03, 0x19
        /*0032*/ 	.short	0x0040


	//----- nvinfo : EIATTR_PARAM_CBANK
	.align		4
        /*0034*/ 	.byte	0x04, 0x0a
        /*0036*/ 	.short	(.L_31 - .L_30)
	.align		4
.L_30:
        /*0038*/ 	.word	index@(.nv.constant0._Z5reset17RadixSortCudaData)
        /*003c*/ 	.short	0x0380
        /*003e*/ 	.short	0x0040


	//----- nvinfo : EIATTR_SW_WAR
	.align		4
.L_31:
        /*0040*/ 	.byte	0x04, 0x36
        /*0042*/ 	.short	(.L_33 - .L_32)
.L_32:
        /*0044*/ 	.word	0x00000008
.L_33:


//--------------------- .nv.info._Z11count_zeros17RadixSortCudaDatai --------------------------
	.section	.nv.info._Z11count_zeros17RadixSortCudaDatai,"",@"SHT_CUDA_INFO"
	.sectionflags	@""
	.align	4


	//----- nvinfo : EIATTR_CUDA_API_VERSION
	.align		4
        /*0000*/ 	.byte	0x04, 0x37
        /*0002*/ 	.short	(.L_35 - .L_34)
.L_34:
        /*0004*/ 	.word	0x00000082


	//----- nvinfo : EIATTR_KPARAM_INFO
	.align		4
.L_35:
        /*0008*/ 	.byte	0x04, 0x17
        /*000a*/ 	.short	(.L_37 - .L_36)
.L_36:
        /*000c*/ 	.word	0x00000000
        /*0010*/ 	.short	0x0001
        /*0012*/ 	.short	0x0040
        /*0014*/ 	.byte	0x00, 0xf0, 0x11, 0x00


	//----- nvinfo : EIATTR_KPARAM_INFO
	.align		4
.L_37:
        /*0018*/ 	.byte	0x04, 0x17
        /*001a*/ 	.short	(.L_39 - .L_38)
.L_38:
        /*001c*/ 	.word	0x00000000
        /*0020*/ 	.short	0x0000
        /*0022*/ 	.short	0x0000
        /*0024*/ 	.byte	0x00, 0xf0, 0x01, 0x01


	//----- nvinfo : EIATTR_SPARSE_MMA_MASK
	.align		4
.L_39:
        /*0028*/ 	.byte	0x03, 0x50
        /*002a*/ 	.short	0x0000


	//----- nvinfo : EIATTR_MAXREG_COUNT
	.align		4
        /*002c*/ 	.byte	0x03, 0x1b
        /*002e*/ 	.short	0x00ff


	//----- nvinfo : EIATTR_MERCURY_ISA_VERSION
	.align		4
        /*0030*/ 	.byte	0x03, 0x5f
        /*0032*/ 	.short	0x0101


	//----- nvinfo : EIATTR_INT_WARP_WIDE_INSTR_OFFSETS
	.align		4
        /*0034*/ 	.byte	0x04, 0x31
        /*0036*/ 	.short	(.L_41 - .L_40)


	//   ....[0]....
.L_40:
        /*0038*/ 	.word	0x00000130


	//----- nvinfo : EIATTR_VRC_CTA_INIT_COUNT
	.align		4
.L_41:
        /*003c*/ 	.byte	0x02, 0x4a
	.zero		1
	.zero		1


	//----- nvinfo : EIATTR_EXIT_INSTR_OFFSETS
	.align		4
        /*0040*/ 	.byte	0x04, 0x1c
        /*0042*/ 	.short	(.L_43 - .L_42)


	//   ....[0]....
.L_42:
        /*0044*/ 	.word	0x00000070


	//   ....[1]....
        /*0048*/ 	.word	0x00000100


	//   ....[2]....
        /*004c*/ 	.word	0x00000180


	//----- nvinfo : EIATTR_CBANK_PARAM_SIZE
	.align		4
.L_43:
        /*0050*/ 	.byte	0x03, 0x19
        /*0052*/ 	.short	0x0044


	//----- nvinfo : EIATTR_PARAM_CBANK
	.align		4
        /*0054*/ 	.byte	0x04, 0x0a
        /*0056*/ 	.short	(.L_45 - .L_44)
	.align		4
.L_44:
        /*0058*/ 	.word	index@(.nv.constant0._Z11count_zeros17RadixSortCudaDatai)
        /*005c*/ 	.short	0x0380
        /*005e*/ 	.short	0x0044


	//----- nvinfo : EIATTR_SW_WAR
	.align		4
.L_45:
        /*0060*/ 	.byte	0x04, 0x36
        /*0062*/ 	.short	(.L_47 - .L_46)
.L_46:
        /*0064*/ 	.word	0x00000008
.L_47:


//--------------------- .nv.info._Z13merge_scanned17RadixSortCudaDataj --------------------------
	.section	.nv.info._Z13merge_scanned17RadixSortCudaDataj,"",@"SHT_CUDA_INFO"
	.sectionflags	@""
	.align	4


	//----- nvinfo : EIATTR_CUDA_API_VERSION
	.align		4
        /*0000*/ 	.byte	0x04, 0x37
        /*0002*/ 	.short	(.L_49 - .L_48)
.L_48:
        /*0004*/ 	.word	0x00000082


	//----- nvinfo : EIATTR_KPARAM_INFO
	.align		4
.L_49:
        /*0008*/ 	.byte	0x04, 0x17
        /*000a*/ 	.short	(.L_51 - .L_50)
.L_50:
        /*000c*/ 	.word	0x00000000
        /*0010*/ 	.short	0x0001
        /*0012*/ 	.short	0x0040
        /*0014*/ 	.byte	0x00, 0xf0, 0x11, 0x00


	//----- nvinfo : EIATTR_KPARAM_INFO
	.align		4
.L_51:
        /*0018*/ 	.byte	0x04, 0x17
        /*001a*/ 	.short	(.L_53 - .L_52)
.L_52:
        /*001c*/ 	.word	0x00000000
        /*0020*/ 	.short	0x0000
        /*0022*/ 	.short	0x0000
        /*0024*/ 	.byte	0x00, 0xf0, 0x01, 0x01


	//----- nvinfo : EIATTR_SPARSE_MMA_MASK
	.align		4
.L_53:
        /*0028*/ 	.byte	0x03, 0x50
        /*002a*/ 	.short	0x0000


	//----- nvinfo : EIATTR_MAXREG_COUNT
	.align		4
        /*002c*/ 	.byte	0x03, 0x1b
        /*002e*/ 	.short	0x00ff


	//----- nvinfo : EIATTR_MERCURY_ISA_VERSION
	.align		4
        /*0030*/ 	.byte	0x03, 0x5f
        /*0032*/ 	.short	0x0101


	//----- nvinfo : EIATTR_VRC_CTA_INIT_COUNT
	.align		4
        /*0034*/ 	.byte	0x02, 0x4a
	.zero		1
	.zero		1


	//----- nvinfo : EIATTR_EXIT_INSTR_OFFSETS
	.align		4
        /*0038*/ 	.byte	0x04, 0x1c
        /*003a*/ 	.short	(.L_55 - .L_54)


	//   ....[0]....
.L_54:
        /*003c*/ 	.word	0x00000070


	//   ....[1]....
        /*0040*/ 	.word	0x000001e0


	//----- nvinfo : EIATTR_CBANK_PARAM_SIZE
	.align		4
.L_55:
        /*0044*/ 	.byte	0x03, 0x19
        /*0046*/ 	.short	0x0044


	//----- nvinfo : EIATTR_PARAM_CBANK
	.align		4
        /*0048*/ 	.byte	0x04, 0x0a
        /*004a*/ 	.short	(.L_57 - .L_56)
	.align		4
.L_56:
        /*004c*/ 	.word	index@(.nv.constant0._Z13merge_scanned17RadixSortCudaDataj)
        /*0050*/ 	.short	0x0380
        /*0052*/ 	.short	0x0044


	//----- nvinfo : EIATTR_SW_WAR
	.align		4
.L_57:
        /*0054*/ 	.byte	0x04, 0x36
        /*0056*/ 	.short	(.L_59 - .L_58)
.L_58:
        /*0058*/ 	.word	0x00000008
.L_59:


//--------------------- .nv.info._Z4scan17RadixSortCudaDataPjiiiS0_ --------------------------
	.section	.nv.info._Z4scan17RadixSortCudaDataPjiiiS0_,"",@"SHT_CUDA_INFO"
	.sectionflags	@""
	.align	4


	//----- nvinfo : EIATTR_CUDA_API_VERSION
	.align		4
        /*0000*/ 	.byte	0x04, 0x37
        /*0002*/ 	.short	(.L_61 - .L_60)
.L_60:
        /*0004*/ 	.word	0x00000082


	//----- nvinfo : EIATTR_KPARAM_INFO
	.align		4
.L_61:
        /*0008*/ 	.byte	0x04, 0x17
        /*000a*/ 	.short	(.L_63 - .L_62)
.L_62:
        /*000c*/ 	.word	0x00000000
        /*0010*/ 	.short	0x0005
        /*0012*/ 	.short	0x0058
        /*0014*/ 	.byte	0x00, 0xf5, 0x21, 0x00


	//----- nvinfo : EIATTR_KPARAM_INFO
	.align		4
.L_63:
        /*0018*/ 	.byte	0x04, 0x17
        /*001a*/ 	.short	(.L_65 - .L_64)
.L_64:
        /*001c*/ 	.word	0x00000000
        /*0020*/ 	.short	0x0004
        /*0022*/ 	.short	0x0050
        /*0024*/ 	.byte	0x00, 0xf0, 0x11, 0x00


	//----- nvinfo : EIATTR_KPARAM_INFO
	.align		4
.L_65:
        /*0028*/ 	.byte	0x04, 0x17
        /*002a*/ 	.short	(.L_67 - .L_66)
.L_66:
        /*002c*/ 	.word	0x00000000
        /*0030*/ 	.short	0x0003
        /*0032*/ 	.short	0x004c
        /*0034*/ 	.byte	0x00, 0xf0, 0x11, 0x00


	//----- nvinfo : EIATTR_KPARAM_INFO
	.align		4
.L_67:
        /*0038*/ 	.byte	0x04, 0x17
        /*003a*/ 	.short	(.L_69 - .L_68)
.L_68:
        /*003c*/ 	.word	0x00000000
        /*0040*/ 	.short	0x0002
        /*0042*/ 	.short	0x0048
        /*0044*/ 	.byte	0x00, 0xf0, 0x11, 0x00


	//----- nvinfo : EIATTR_KPARAM_INFO
	.align		4
.L_69:
        /*0048*/ 	.byte	0x04, 0x17
        /*004a*/ 	.short	(.L_71 - .L_70)
.L_70:
        /*004c*/ 	.word	0x00000000
        /*0050*/ 	.short	0x0001
        /*0052*/ 	.short	0x0040
        /*0054*/ 	.byte	0x00, 0xf5, 0x21, 0x00


	//----- nvinfo : EIATTR_KPARAM_INFO
	.align		4
.L_71:
        /*0058*/ 	.byte	0x04, 0x17
        /*005a*/ 	.short	(.L_73 - .L_72)
.L_72:
        /*005c*/ 	.word	0x00000000
        /*0060*/ 	.short	0x0000
        /*0062*/ 	.short	0x0000
        /*0064*/ 	.byte	0x00, 0xf0, 0x01, 0x01


	//----- nvinfo : EIATTR_SPARSE_MMA_MASK
	.align		4
.L_73:
        /*0068*/ 	.byte	0x03, 0x50
        /*006a*/ 	.short	0x0000


	//----- nvinfo : EIATTR_MAXREG_COUNT
	.align		4
        /*006c*/ 	.byte	0x03, 0x1b
        /*006e*/ 	.short	0x00ff


	//----- nvinfo : EIATTR_NUM_BARRIERS
	.align		4
        /*0070*/ 	.byte	0x02, 0x4c
        /*0072*/ 	.byte	0x01
	.zero		1


	//----- nvinfo : EIATTR_MERCURY_ISA_VERSION
	.align		4
        /*0074*/ 	.byte	0x03, 0x5f
        /*0076*/ 	.short	0x0101


	//----- nvinfo : EIATTR_INT_WARP_WIDE_INSTR_OFFSETS
	.align		4
        /*0078*/ 	.byte	0x04, 0x31
        /*007a*/ 	.short	(.L_75 - .L_74)


	//   ....[0]....
.L_74:
        /*007c*/ 	.word	0x00000170


	//   ....[1]....
        /*0080*/ 	.word	0x00000230


	//----- nvinfo : EIATTR_VRC_CTA_INIT_COUNT
	.align		4
.L_75:
        /*0084*/ 	.byte	0x02, 0x4a
	.zero		1
	.zero		1


	//----- nvinfo : EIATTR_EXIT_INSTR_OFFSETS
	.align		4
        /*0088*/ 	.byte	0x04, 0x1c
        /*008a*/ 	.short	(.L_77 - .L_76)


	//   ....[0]....
.L_76:
        /*008c*/ 	.word	0x00000080


	//   ....[1]....
        /*0090*/ 	.word	0x00000570


	//----- nvinfo : EIATTR_CBANK_PARAM_SIZE
	.align		4
.L_77:
        /*0094*/ 	.byte	0x03, 0x19
        /*0096*/ 	.short	0x0060


	//----- nvinfo : EIATTR_PARAM_CBANK
	.align		4
        /*0098*/ 	.byte	0x04, 0x0a
        /*009a*/ 	.short	(.L_79 - .L_78)
	.align		4
.L_78:
        /*009c*/ 	.word	index@(.nv.constant0._Z4scan17RadixSortCudaDataPjiiiS0_)
        /*00a0*/ 	.short	0x0380
        /*00a2*/ 	.short	0x0060


	//----- nvinfo : EIATTR_SW_WAR
	.align		4
.L_79:
        /*00a4*/ 	.byte	0x04, 0x36
        /*00a6*/ 	.short	(.L_81 - .L_80)
.L_80:
        /*00a8*/ 	.word	0x00000008
.L_81:


//--------------------- .nv.callgraph             --------------------------
	.section	.nv.callgraph,"",@"SHT_CUDA_CALLGRAPH"
	.align	4
	.sectionentsize	8
	.align		4
        /*0000*/ 	.word	0x00000000
	.align		4
        /*0004*/ 	.word	0xffffffff
	.align		4
        /*0008*/ 	.word	0x00000000
	.align		4
        /*000c*/ 	.word	0xfffffffe
	.align		4
        /*0010*/ 	.word	0x00000000
	.align		4
        /*0014*/ 	.word	0xfffffffd
	.align		4
        /*0018*/ 	.word	0x00000000
	.align		4
        /*001c*/ 	.word	0xfffffffc


//--------------------- .text._Z5reset17RadixSortCudaData --------------------------
	.section	.text._Z5reset17RadixSortCudaData,"ax",@progbits
	.align	128
        .global         _Z5reset17RadixSortCudaData
        .type           _Z5reset17RadixSortCudaData,@function
        .size           _Z5reset17RadixSortCudaData,(.L_x_6 - _Z5reset17RadixSortCudaData)
        .other          _Z5reset17RadixSortCudaData,@"STO_CUDA_ENTRY STV_DEFAULT"
_Z5reset17RadixSortCudaData:
.text._Z5reset17RadixSortCudaData:
[----:B------:R-:W-:Y:S08]  /*0000*/  LDC R1, c[0x0][0x37c] ;  /* 0x0000df00ff017b82 */ /* 0x000ff00000000800 */
[----:B------:R-:W0:Y:S01]  /*0010*/  LDC.64 R2, c[0x0][0x3b8] ;  /* 0x0000ee00ff027b82 */ /* 0x000e220000000a00 */
[----:B------:R-:W0:Y:S07]  /*0020*/  LDCU.64 UR4, c[0x0][0x358] ;  /* 0x00006b00ff0477ac */ /* 0x000e2e0008000a00 */
[----:B------:R-:W1:Y:S08]  /*0030*/  LDC.64 R4, c[0x0][0x3a0] ;  /* 0x0000e800ff047b82 */ /* 0x000e700000000a00 */
[----:B------:R-:W2:Y:S01]  /*0040*/  LDC.64 R6, c[0x0][0x3a8] ;  /* 0x0000ea00ff067b82 */ /* 0x000ea20000000a00 */
[----:B0-----:R-:W-:Y:S04]  /*0050*/  STG.E desc[UR4][R2.64], RZ ;  /* 0x000000ff02007986 */ /* 0x001fe8000c101904 */
[----:B-1----:R-:W-:Y:S04]  /*0060*/  STG.E desc[UR4][R4.64], RZ ;  /* 0x000000ff04007986 */ /* 0x002fe8000c101904 */
[----:B--2---:R-:W-:Y:S01]  /*0070*/  STG.E desc[UR4][R6.64], RZ ;  /* 0x000000ff06007986 */ /* 0x004fe2000c101904 */
[----:B------:R-:W-:Y:S05]  /*0080*/  EXIT ;  /* 0x000000000000794d */ /* 0x000fea0003800000 */
.L_x_0:
[----:B------:R-:W-:-:S00]  /*0090*/  BRA `(.L_x_0) ;  /* 0xfffffffc00fc7947 */ /* 0x000fc0000383ffff */
[----:B------:R-:W-:-:S00]  /*00a0*/  NOP ;  /* 0x0000000000007918 */ /* 0x000fc00000000000 */
        /* <DEDUP_REMOVED lines=13> */
.L_x_6:


//--------------------- .text._Z11count_zeros17RadixSortCudaDatai --------------------------
	.section	.text._Z11count_zeros17RadixSortCudaDatai,"ax",@progbits
	.align	128
        .global         _Z11count_zeros17RadixSortCudaDatai
        .type           _Z11count_zeros17RadixSortCudaDatai,@function
        .size           _Z11count_zeros17RadixSortCudaDatai,(.L_x_7 - _Z11count_zeros17RadixSortCudaDatai)
        .other          _Z11count_zeros17RadixSortCudaDatai,@"STO_CUDA_ENTRY STV_DEFAULT"
_Z11count_zeros17RadixSortCudaDatai:
.text._Z11count_zeros17RadixSortCudaDatai:
[----:B------:R-:W-:Y:S01]  /*0000*/  LDC R1, c[0x0][0x37c] ;  /* 0x0000df00ff017b82 */ /* 0x000fe20000000800 */
[----:B------:R-:W0:Y:S07]  /*0010*/  S2R R5, SR_TID.X ;  /* 0x0000000000057919 */ /* 0x000e2e0000002100 */
[----:B------:R-:W0:Y:S01]  /*0020*/  S2UR UR4, SR_CTAID.X ;  /* 0x00000000000479c3 */ /* 0x000e220000002500 */
[----:B------:R-:W1:Y:S07]  /*0030*/  LDCU UR5, c[0x0][0x3b0] ;  /* 0x00007600ff0577ac */ /* 0x000e6e0008000800 */
[----:B------:R-:W0:Y:S02]  /*0040*/  LDC R0, c[0x0][0x360] ;  /* 0x0000d800ff007b82 */ /* 0x000e240000000800 */
[----:B0-----:R-:W-:-:S05]  /*0050*/  IMAD R5, R0, UR4, R5 ;  /* 0x0000000400057c24 */ /* 0x001fca000f8e0205 */
[----:B-1----:R-:W-:-:S13]  /*0060*/  ISETP.GE.U32.AND P0, PT, R5, UR5, PT ;  /* 0x0000000505007c0c */ /* 0x002fda000bf06070 */
[----:B------:R-:W-:Y:S05]  /*0070*/  @P0 EXIT ;  /* 0x000000000000094d */ /* 0x000fea0003800000 */
[----:B------:R-:W0:Y:S01]  /*0080*/  LDC.64 R2, c[0x0][0x380] ;  /* 0x0000e000ff027b82 */ /* 0x000e220000000a00 */
[----:B------:R-:W1:Y:S01]  /*0090*/  LDCU.64 UR4, c[0x0][0x358] ;  /* 0x00006b00ff0477ac */ /* 0x000e620008000a00 */
[----:B------:R-:W2:Y:S01]  /*00a0*/  LDCU UR6, c[0x0][0x3c0] ;  /* 0x00007800ff0677ac */ /* 0x000ea20008000800 */
[----:B0-----:R-:W-:-:S06]  /*00b0*/  IMAD.WIDE R2, R5, 0x4, R2 ;  /* 0x0000000405027825 */ /* 0x001fcc00078e0202 */
[----:B-1----:R-:W2:Y:S02]  /*00c0*/  LDG.E R2, desc[UR4][R2.64] ;  /* 0x0000000402027981 */ /* 0x002ea4000c1e1900 */
[----:B--2---:R-:W-:-:S04]  /*00d0*/  SHF.R.U32.HI R0, RZ, UR6, R2 ;  /* 0x00000006ff007c19 */ /* 0x004fc80008011602 */
[----:B------:R-:W-:-:S04]  /*00e0*/  LOP3.LUT R0, R0, 0x1, RZ, 0xc0, !PT ;  /* 0x0000000100007812 */ /* 0x000fc800078ec0ff */
[----:B------:R-:W-:-:S13]  /*00f0*/  ISETP.NE.U32.AND P0, PT, R0, 0x1, PT ;  /* 0x000000010000780c */ /* 0x000fda0003f05070 */
[----:B------:R-:W-:Y:S05]  /*0100*/  @!P0 EXIT ;  /* 0x000000000000894d */ /* 0x000fea0003800000 */
[----:B------:R-:W0:Y:S01]  /*0110*/  S2R R0, SR_LANEID ;  /* 0x0000000000007919 */ /* 0x000e220000000000 */
[----:B------:R-:W1:Y:S01]  /*0120*/  LDC.64 R2, c[0x0][0x3b8] ;  /* 0x0000ee00ff027b82 */ /* 0x000e620000000a00 */
[----:B------:R-:W-:Y:S02]  /*0130*/  VOTEU.ANY UR6, UPT, PT ;  /* 0x0000000000067886 */ /* 0x000fe400038e0100 */
[----:B------:R-:W-:Y:S02]  /*0140*/  UFLO.U32 UR7, UR6 ;  /* 0x00000006000772bd */ /* 0x000fe400080e0000 */
[----:B------:R-:W1:Y:S04]  /*0150*/  POPC R5, UR6 ;  /* 0x0000000600057d09 */ /* 0x000e680008000000 */
[----:B0-----:R-:W-:-:S13]  /*0160*/  ISETP.EQ.U32.AND P0, PT, R0, UR7, PT ;  /* 0x0000000700007c0c */ /* 0x001fda000bf02070 */
[----:B-1----:R-:W-:Y:S01]  /*0170*/  @P0 REDG.E.ADD.STRONG.GPU desc[UR4][R2.64], R5 ;  /* 0x000000050200098e */ /* 0x002fe2000c12e104 */
[----:B------:R-:W-:Y:S05]  /*0180*/  EXIT ;  /* 0x000000000000794d */ /* 0x000fea0003800000 */
.L_x_1:
        /* <DEDUP_REMOVED lines=15> */
.L_x_7:


//--------------------- .text._Z13merge_scanned17RadixSortCudaDataj --------------------------
	.section	.text._Z13merge_scanned17RadixSortCudaDataj,"ax",@progbits
	.align	128
        .global         _Z13merge_scanned17RadixSortCudaDataj
        .type           _Z13merge_scanned17RadixSortCudaDataj,@function
        .size           _Z13merge_scanned17RadixSortCudaDataj,(.L_x_8 - _Z13merge_scanned17RadixSortCudaDataj)
        .other          _Z13merge_scanned17RadixSortCudaDataj,@"STO_CUDA_ENTRY STV_DEFAULT"
_Z13merge_scanned17RadixSortCudaDataj:
.text._Z13merge_scanned17RadixSortCudaDataj:
        /* <DEDUP_REMOVED lines=10> */
[----:B------:R-:W2:Y:S06]  /*00a0*/  LDCU UR6, c[0x0][0x3c0] ;  /* 0x00007800ff0677ac */ /* 0x000eac0008000800 */
[----:B------:R-:W3:Y:S08]  /*00b0*/  LDC.64 R4, c[0x0][0x398] ;  /* 0x0000e600ff047b82 */ /* 0x000ef00000000a00 */
[----:B------:R-:W4:Y:S01]  /*00c0*/  LDC.64 R8, c[0x0][0x390] ;  /* 0x0000e400ff087b82 */ /* 0x000f220000000a00 */
[----:B0-----:R-:W-:-:S05]  /*00d0*/  IMAD.WIDE R2, R11, 0x4, R2 ;  /* 0x000000040b027825 */ /* 0x001fca00078e0202 */
[----:B-1----:R-:W2:Y:S01]  /*00e0*/  LDG.E R13, desc[UR4][R2.64] ;  /* 0x00000004020d7981 */ /* 0x002ea2000c1e1900 */
[----:B---3--:R-:W-:Y:S01]  /*00f0*/  IMAD.WIDE R4, R11, 0x4, R4 ;  /* 0x000000040b047825 */ /* 0x008fe200078e0204 */
[----:B--2---:R-:W-:-:S04]  /*0100*/  SHF.R.U32.HI R0, RZ, UR6, R13 ;  /* 0x00000006ff007c19 */ /* 0x004fc8000801160d */
[----:B------:R-:W-:-:S04]  /*0110*/  LOP3.LUT R0, R0, 0x1, RZ, 0xc0, !PT ;  /* 0x0000000100007812 */ /* 0x000fc800078ec0ff */
[----:B------:R-:W-:-:S13]  /*0120*/  ISETP.NE.U32.AND P0, PT, R0, 0x1, PT ;  /* 0x000000010000780c */ /* 0x000fda0003f05070 */
[----:B------:R-:W0:Y:S01]  /*0130*/  @!P0 LDC.64 R6, c[0x0][0x3b8] ;  /* 0x0000ee00ff068b82 */ /* 0x000e220000000a00 */
[----:B------:R-:W2:Y:S04]  /*0140*/  @!P0 LDG.E R0, desc[UR4][R4.64] ;  /* 0x0000000404008981 */ /* 0x000ea8000c1e1900 */
[----:B0-----:R-:W2:Y:S01]  /*0150*/  @!P0 LDG.E R7, desc[UR4][R6.64] ;  /* 0x0000000406078981 */ /* 0x001ea2000c1e1900 */
[----:B----4-:R-:W-:Y:S02]  /*0160*/  IMAD.WIDE R2, R11, 0x4, R8 ;  /* 0x000000040b027825 */ /* 0x010fe400078e0208 */
[----:B------:R-:W0:Y:S01]  /*0170*/  LDC.64 R8, c[0x0][0x388] ;  /* 0x0000e200ff087b82 */ /* 0x000e220000000a00 */
[----:B--2---:R-:W-:-:S06]  /*0180*/  @!P0 IADD3 R11, PT, PT, R0, R7, RZ ;  /* 0x00000007000b8210 */ /* 0x004fcc0007ffe0ff */
[----:B------:R-:W0:Y:S02]  /*0190*/  @P0 LDG.E R11, desc[UR4][R2.64] ;  /* 0x00000004020b0981 */ /* 0x000e24000c1e1900 */
[----:B0-----:R-:W-:-:S05]  /*01a0*/  IMAD.WIDE.U32 R8, R11, 0x4, R8 ;  /* 0x000000040b087825 */ /* 0x001fca00078e0008 */
[----:B------:R-:W-:Y:S04]  /*01b0*/  STG.E desc[UR4][R8.64], R13 ;  /* 0x0000000d08007986 */ /* 0x000fe8000c101904 */
[----:B------:R-:W-:Y:S04]  /*01c0*/  STG.E desc[UR4][R2.64], RZ ;  /* 0x000000ff02007986 */ /* 0x000fe8000c101904 */
[----:B------:R-:W-:Y:S01]  /*01d0*/  STG.E desc[UR4][R4.64], RZ ;  /* 0x000000ff04007986 */ /* 0x000fe2000c101904 */
[----:B------:R-:W-:Y:S05]  /*01e0*/  EXIT ;  /* 0x000000000000794d */ /* 0x000fea0003800000 */
.L_x_2:
        /* <DEDUP_REMOVED lines=9> */
.L_x_8:


//--------------------- .text._Z4scan17RadixSortCudaDataPjiiiS0_ --------------------------
	.section	.text._Z4scan17RadixSortCudaDataPjiiiS0_,"ax",@progbits
	.align	128
        .global         _Z4scan17RadixSortCudaDataPjiiiS0_
        .type           _Z4scan17RadixSortCudaDataPjiiiS0_,@function
        .size           _Z4scan17RadixSortCudaDataPjiiiS0_,(.L_x_9 - _Z4scan17RadixSortCudaDataPjiiiS0_)
        .other          _Z4scan17RadixSortCudaDataPjiiiS0_,@"STO_CUDA_ENTRY STV_DEFAULT"
_Z4scan17RadixSortCudaDataPjiiiS0_:
.text._Z4scan17RadixSortCudaDataPjiiiS0_:
[----:B------:R-:W-:Y:S01]  /*0000*/  LDC R1, c[0x0][0x37c] ;  /* 0x0000df00ff017b82 */ /* 0x000fe20000000800 */
[----:B------:R-:W0:Y:S07]  /*0010*/  S2R R4, SR_TID.X ;  /* 0x0000000000047919 */ /* 0x000e2e0000002100 */
[----:B------:R-:W1:Y:S08]  /*0020*/  LDC R3, c[0x0][0x3d0] ;  /* 0x0000f400ff037b82 */ /* 0x000e700000000800 */
[----:B------:R-:W2:Y:S01]  /*0030*/  LDC R7, c[0x0][0x3b0] ;  /* 0x0000ec00ff077b82 */ /* 0x000ea20000000800 */
[----:B0-----:R-:W-:-:S04]  /*0040*/  IMAD.SHL.U32 R8, R4, 0x2, RZ ;  /* 0x0000000204087824 */ /* 0x001fc800078e00ff */
[----:B-1----:R-:W-:-:S04]  /*0050*/  IMAD R0, R3, 0x200, R8 ;  /* 0x0000020003007824 */ /* 0x002fc800078e0208 */
[----:B------:R-:W-:-:S05]  /*0060*/  VIADD R2, R0, 0x1 ;  /* 0x0000000100027836 */ /* 0x000fca0000000000 */
[----:B--2---:R-:W-:-:S13]  /*0070*/  ISETP.GE.U32.AND P0, PT, R2, R7, PT ;  /* 0x000000070200720c */ /* 0x004fda0003f06070 */
[----:B------:R-:W-:Y:S05]  /*0080*/  @P0 EXIT ;  /* 0x000000000000094d */ /* 0x000fea0003800000 */
[----:B------:R-:W0:Y:S01]  /*0090*/  LDC.64 R2, c[0x0][0x3d8] ;  /* 0x0000f600ff027b82 */ /* 0x000e220000000a00 */
[----:B------:R-:W0:Y:S01]  /*00a0*/  LDCU.64 UR6, c[0x0][0x358] ;  /* 0x00006b00ff0677ac */ /* 0x000e220008000a00 */
[C---:B------:R-:W-:Y:S01]  /*00b0*/  VIADD R6, R8.reuse, 0x1 ;  /* 0x0000000108067836 */ /* 0x040fe20000000000 */
[----:B------:R-:W-:-:S04]  /*00c0*/  ISETP.GE.U32.AND P0, PT, R8, R7, PT ;  /* 0x000000070800720c */ /* 0x000fc80003f06070 */
[----:B------:R-:W-:Y:S01]  /*00d0*/  ISETP.GE.U32.AND P2, PT, R6, R7, PT ;  /* 0x000000070600720c */ /* 0x000fe20003f46070 */
[----:B------:R-:W1:Y:S08]  /*00e0*/  LDC.64 R12, c[0x0][0x380] ;  /* 0x0000e000ff0c7b82 */ /* 0x000e700000000a00 */
[----:B------:R-:W2:Y:S01]  /*00f0*/  @!P0 LDC.64 R10, c[0x0][0x3c8] ;  /* 0x0000f200ff0a8b82 */ /* 0x000ea20000000a00 */
[----:B0-----:R0:W5:Y:S07]  /*0100*/  LDG.E R5, desc[UR6][R2.64] ;  /* 0x0000000602057981 */ /* 0x00116e000c1e1900 */
[----:B------:R-:W3:Y:S01]  /*0110*/  @!P2 LDC.64 R8, c[0x0][0x3c8] ;  /* 0x0000f200ff08ab82 */ /* 0x000ee20000000a00 */
[----:B-1----:R-:W-:-:S07]  /*0120*/  IMAD.WIDE.U32 R12, R0, 0x4, R12 ;  /* 0x00000004000c7825 */ /* 0x002fce00078e000c */
[----:B------:R-:W-:Y:S06]  /*0130*/  BAR.SYNC.DEFER_BLOCKING 0x0 ;  /* 0x0000000000007b1d */ /* 0x000fec0000010000 */
[----:B------:R-:W2:Y:S04]  /*0140*/  @!P0 LDG.E R15, desc[UR6][R12.64] ;  /* 0x000000060c0f8981 */ /* 0x000ea8000c1e1900 */
[----:B------:R-:W3:Y:S01]  /*0150*/  @!P2 LDG.E R17, desc[UR6][R12.64+0x4] ;  /* 0x000004060c11a981 */ /* 0x000ee2000c1e1900 */
[----:B------:R-:W1:Y:S01]  /*0160*/  S2R R14, SR_LANEID ;  /* 0x00000000000e7919 */ /* 0x000e620000000000 */
[----:B------:R-:W-:-:S02]  /*0170*/  VOTEU.ANY UR4, UPT, PT ;  /* 0x0000000000047886 */ /* 0x000fc400038e0100 */
[----:B------:R-:W-:Y:S01]  /*0180*/  UFLO.U32 UR4, UR4 ;  /* 0x00000004000472bd */ /* 0x000fe200080e0000 */
[----:B--2---:R-:W-:Y:S02]  /*0190*/  @!P0 SHF.R.U32.HI R10, RZ, R10, R15 ;  /* 0x0000000aff0a8219 */ /* 0x004fe4000001160f */
[----:B---3--:R-:W-:Y:S02]  /*01a0*/  @!P2 SHF.R.U32.HI R8, RZ, R8, R17 ;  /* 0x00000008ff08a219 */ /* 0x008fe40000011611 */
[----:B------:R-:W-:Y:S02]  /*01b0*/  @!P0 LOP3.LUT R10, R10, 0x1, RZ, 0xc0, !PT ;  /* 0x000000010a0a8812 */ /* 0x000fe400078ec0ff */
[----:B------:R-:W-:Y:S02]  /*01c0*/  @!P2 LOP3.LUT R8, R8, 0x1, RZ, 0xc0, !PT ;  /* 0x000000010808a812 */ /* 0x000fe400078ec0ff */
[----:B------:R-:W-:Y:S02]  /*01d0*/  @!P0 ISETP.NE.AND P1, PT, R10, R11, PT ;  /* 0x0000000b0a00820c */ /* 0x000fe40003f25270 */
[----:B------:R-:W-:-:S02]  /*01e0*/  @!P2 ISETP.NE.AND P3, PT, R8, R9, PT ;  /* 0x000000090800a20c */ /* 0x000fc40003f65270 */
[----:B------:R-:W-:Y:S02]  /*01f0*/  CS2R R8, SRZ ;  /* 0x0000000000087805 */ /* 0x000fe4000001ff00 */
[----:B------:R-:W-:Y:S02]  /*0200*/  @!P0 SEL R8, RZ, 0x1, P1 ;  /* 0x00000001ff088807 */ /* 0x000fe40000800000 */
[----:B------:R-:W-:-:S05]  /*0210*/  @!P2 SEL R9, RZ, 0x1, P3 ;  /* 0x00000001ff09a807 */ /* 0x000fca0001800000 */
[----:B------:R-:W-:-:S04]  /*0220*/  IMAD.IADD R11, R9, 0x1, R8 ;  /* 0x00000001090b7824 */ /* 0x000fc800078e0208 */
[----:B------:R-:W2:Y:S01]  /*0230*/  REDUX.SUM UR5, R11 ;  /* 0x000000000b0573c4 */ /* 0x000ea2000000c000 */
[----:B-1----:R-:W-:Y:S01]  /*0240*/  ISETP.EQ.U32.AND P0, PT, R14, UR4, PT ;  /* 0x000000040e007c0c */ /* 0x002fe2000bf02070 */
[----:B--2---:R-:W-:-:S12]  /*0250*/  IMAD.U32 R13, RZ, RZ, UR5 ;  /* 0x00000005ff0d7e24 */ /* 0x004fd8000f8e00ff */
[----:B------:R0:W-:Y:S01]  /*0260*/  @P0 REDG.E.ADD.STRONG.GPU desc[UR6][R2.64], R13 ;  /* 0x0000000d0200098e */ /* 0x0001e2000c12e106 */
[----:B------:R-:W1:Y:S01]  /*0270*/  S2UR UR5, SR_CgaCtaId ;  /* 0x00000000000579c3 */ /* 0x000e620000008800 */
[----:B------:R-:W-:Y:S02]  /*0280*/  UMOV UR4, 0x400 ;  /* 0x0000040000047882 */ /* 0x000fe40000000000 */
[----:B-1----:R-:W-:-:S06]  /*0290*/  ULEA UR4, UR5, UR4, 0x18 ;  /* 0x0000000405047291 */ /* 0x002fcc000f8ec0ff */
[----:B------:R-:W-:-:S05]  /*02a0*/  LEA R10, R4, UR4, 0x3 ;  /* 0x00000004040a7c11 */ /* 0x000fca000f8e18ff */
[----:B------:R0:W-:Y:S01]  /*02b0*/  STS.64 [R10], R8 ;  /* 0x000000080a007388 */ /* 0x0001e20000000a00 */
[----:B------:R-:W-:Y:S01]  /*02c0*/  VIMNMX.U32 R12, PT, PT, R7, 0x400, PT ;  /* 0x00000400070c7848 */ /* 0x000fe20003fe0000 */
[----:B------:R-:W-:-:S04]  /*02d0*/  IMAD.MOV.U32 R7, RZ, RZ, 0x1 ;  /* 0x00000001ff077424 */ /* 0x000fc800078e00ff */
[----:B------:R-:W-:-:S07]  /*02e0*/  IMAD.MOV.U32 R11, RZ, RZ, R12 ;  /* 0x000000ffff0b7224 */ /* 0x000fce00078e000c */
.L_x_3:
[----:B0-----:R-:W-:Y:S01]  /*02f0*/  SHF.R.U32.HI R13, RZ, 0x1, R11 ;  /* 0x00000001ff0d7819 */ /* 0x001fe2000001160b */
[----:B------:R-:W-:Y:S03]  /*0300*/  BAR.SYNC.DEFER_BLOCKING 0x0 ;  /* 0x0000000000007b1d */ /* 0x000fe60000010000 */
[----:B------:R-:W-:-:S13]  /*0310*/  ISETP.GE.U32.AND P0, PT, R4, R13, PT ;  /* 0x0000000d0400720c */ /* 0x000fda0003f06070 */
[----:B------:R-:W-:-:S05]  /*0320*/  @!P0 IMAD R2, R6, R7, RZ ;  /* 0x0000000706028224 */ /* 0x000fca00078e02ff */
[----:B------:R-:W-:-:S05]  /*0330*/  @!P0 LEA R2, R2, UR4, 0x2 ;  /* 0x0000000402028c11 */ /* 0x000fca000f8e10ff */
[C---:B------:R-:W-:Y:S02]  /*0340*/  @!P0 IMAD R3, R7.reuse, 0x4, R2 ;  /* 0x0000000407038824 */ /* 0x040fe400078e0202 */
[----:B------:R-:W-:Y:S01]  /*0350*/  @!P0 LDS R2, [R2+-0x4] ;  /* 0xfffffc0002028984 */ /* 0x000fe20000000800 */
[----:B------:R-:W-:-:S03]  /*0360*/  IMAD.SHL.U32 R7, R7, 0x2, RZ ;  /* 0x0000000207077824 */ /* 0x000fc600078e00ff */
[----:B------:R-:W0:Y:S02]  /*0370*/  @!P0 LDS R9, [R3+-0x4] ;  /* 0xfffffc0003098984 */ /* 0x000e240000000800 */
[----:B0-----:R-:W-:-:S05]  /*0380*/  @!P0 IMAD.IADD R8, R2, 0x1, R9 ;  /* 0x0000000102088824 */ /* 0x001fca00078e0209 */
[----:B------:R1:W-:Y:S01]  /*0390*/  @!P0 STS [R3+-0x4], R8 ;  /* 0xfffffc0803008388 */ /* 0x0003e20000000800 */
[----:B------:R-:W-:Y:S01]  /*03a0*/  ISETP.GT.U32.AND P0, PT, R11, 0x3, PT ;  /* 0x000000030b00780c */ /* 0x000fe20003f04070 */
[----:B------:R-:W-:-:S12]  /*03b0*/  IMAD.MOV.U32 R11, RZ, RZ, R13 ;  /* 0x000000ffff0b7224 */ /* 0x000fd800078e000d */
[----:B-1----:R-:W-:Y:S05]  /*03c0*/  @P0 BRA `(.L_x_3) ;  /* 0xfffffffc00c80947 */ /* 0x002fea000383ffff */
[----:B------:R-:W-:Y:S01]  /*03d0*/  ISETP.NE.AND P0, PT, R4, RZ, PT ;  /* 0x000000ff0400720c */ /* 0x000fe20003f05270 */
[----:B------:R-:W-:-:S12]  /*03e0*/  UMOV UR5, 0x1 ;  /* 0x0000000100057882 */ /* 0x000fd80000000000 */
[----:B------:R-:W-:-:S05]  /*03f0*/  @!P0 LEA R2, R12, UR4, 0x2 ;  /* 0x000000040c028c11 */ /* 0x000fca000f8e10ff */
[----:B------:R0:W-:Y:S02]  /*0400*/  @!P0 STS [R2+-0x4], RZ ;  /* 0xfffffcff02008388 */ /* 0x0001e40000000800 */
.L_x_4:
[----:B------:R-:W-:Y:S01]  /*0410*/  BAR.SYNC.DEFER_BLOCKING 0x0 ;  /* 0x0000000000007b1d */ /* 0x000fe20000010000 */
[----:B------:R-:W-:Y:S01]  /*0420*/  ISETP.GE.U32.AND P0, PT, R4, UR5, PT ;  /* 0x0000000504007c0c */ /* 0x000fe2000bf06070 */
[----:B------:R-:W-:Y:S01]  /*0430*/  USHF.L.U32 UR5, UR5, 0x1, URZ ;  /* 0x0000000105057899 */ /* 0x000fe200080006ff */
[----:B------:R-:W-:-:S11]  /*0440*/  SHF.R.U32.HI R7, RZ, 0x1, R7 ;  /* 0x00000001ff077819 */ /* 0x000fd60000011607 */
[----:B0-----:R-:W-:-:S05]  /*0450*/  @!P0 IMAD R2, R6, R7, RZ ;  /* 0x0000000706028224 */ /* 0x001fca00078e02ff */
[----:B------:R-:W-:-:S05]  /*0460*/  @!P0 LEA R2, R2, UR4, 0x2 ;  /* 0x0000000402028c11 */ /* 0x000fca000f8e10ff */
[----:B------:R-:W-:Y:S01]  /*0470*/  @!P0 IMAD R8, R7, 0x4, R2 ;  /* 0x0000000407088824 */ /* 0x000fe200078e0202 */
[----:B------:R-:W-:Y:S04]  /*0480*/  @!P0 LDS R3, [R2+-0x4] ;  /* 0xfffffc0002038984 */ /* 0x000fe80000000800 */
[----:B------:R-:W0:Y:S02]  /*0490*/  @!P0 LDS R9, [R8+-0x4] ;  /* 0xfffffc0008098984 */ /* 0x000e240000000800 */
[----:B0-----:R-:W-:Y:S02]  /*04a0*/  @!P0 IMAD.IADD R3, R3, 0x1, R9 ;  /* 0x0000000103038824 */ /* 0x001fe400078e0209 */
[----:B------:R1:W-:Y:S04]  /*04b0*/  @!P0 STS [R2+-0x4], R9 ;  /* 0xfffffc0902008388 */ /* 0x0003e80000000800 */
[----:B------:R1:W-:Y:S01]  /*04c0*/  @!P0 STS [R8+-0x4], R3 ;  /* 0xfffffc0308008388 */ /* 0x0003e20000000800 */
[----:B------:R-:W-:-:S13]  /*04d0*/  ISETP.LE.U32.AND P0, PT, R12, UR5, PT ;  /* 0x000000050c007c0c */ /* 0x000fda000bf03070 */
[----:B-1----:R-:W-:Y:S05]  /*04e0*/  @!P0 BRA `(.L_x_4) ;  /* 0xfffffffc00c88947 */ /* 0x002fea000383ffff */
[----:B------:R-:W-:Y:S08]  /*04f0*/  BAR.SYNC.DEFER_BLOCKING 0x0 ;  /* 0x0000000000007b1d */ /* 0x000ff00000010000 */
[----:B------:R-:W0:Y:S01]  /*0500*/  LDC.64 R2, c[0x0][0x3c0] ;  /* 0x0000f000ff027b82 */ /* 0x000e220000000a00 */
[----:B------:R-:W1:Y:S01]  /*0510*/  LDS.64 R10, [R10] ;  /* 0x000000000a0a7984 */ /* 0x000e620000000a00 */
[----:B0-----:R-:W-:-:S04]  /*0520*/  IMAD.WIDE.U32 R2, R0, 0x4, R2 ;  /* 0x0000000400027825 */ /* 0x001fc800078e0002 */
[C---:B-1---5:R-:W-:Y:S02]  /*0530*/  IMAD.IADD R7, R5.reuse, 0x1, R10 ;  /* 0x0000000105077824 */ /* 0x062fe400078e020a */
[----:B------:R-:W-:-:S03]  /*0540*/  IMAD.IADD R11, R5, 0x1, R11 ;  /* 0x00000001050b7824 */ /* 0x000fc600078e020b */
[----:B------:R-:W-:Y:S04]  /*0550*/  STG.E desc[UR6][R2.64], R7 ;  /* 0x0000000702007986 */ /* 0x000fe8000c101906 */
[----:B------:R-:W-:Y:S01]  /*0560*/  STG.E desc[UR6][R2.64+0x4], R11 ;  /* 0x0000040b02007986 */ /* 0x000fe2000c101906 */
[----:B------:R-:W-:Y:S05]  /*0570*/  EXIT ;  /* 0x000000000000794d */ /* 0x000fea0003800000 */
.L_x_5:
        /* <DEDUP_REMOVED lines=16> */
.L_x_9:


//--------------------- .nv.shared.reserved.0     --------------------------
	.section	.nv.shared.reserved.0,"aw",@nobits
	.weak		__nv_reservedSMEM_offset_0_alias
	.size		__nv_reservedSMEM_offset_0_alias, 0, 64
	.other		__nv_reservedSMEM_offset_0_alias,@"STO_CUDA_RESERVED_SHARED STV_DEFAULT"
__nv_reservedSMEM_offset_0_alias:
	.zero		0
	.zero		64


//--------------------- .nv.shared._Z4scan17RadixSortCudaDataPjiiiS0_ --------------------------
	.section	.nv.shared._Z4scan17RadixSortCudaDataPjiiiS0_,"aw",@nobits
	.sectionflags	@""
	.align	4
.nv.shared._Z4scan17RadixSortCudaDataPjiiiS0_:
	.zero		5120


//--------------------- .nv.constant0._Z5reset17RadixSortCudaData --------------------------
	.section	.nv.constant0._Z5reset17RadixSortCudaData,"a",@progbits
	.sectionflags	@""
	.align	4
.nv.constant0._Z5reset17RadixSortCudaData:
	.zero		960


//--------------------- .nv.constant0._Z11count_zeros17RadixSortCudaDatai --------------------------
	.section	.nv.constant0._Z11count_zeros17RadixSortCudaDatai,"a",@progbits
	.sectionflags	@""
	.align	4
.nv.constant0._Z11count_zeros17RadixSortCudaDatai:
	.zero		964


//--------------------- .nv.constant0._Z13merge_scanned17RadixSortCudaDataj --------------------------
	.section	.nv.constant0._Z13merge_scanned17RadixSortCudaDataj,"a",@progbits
	.sectionflags	@""
	.align	4
.nv.constant0._Z13merge_scanned17RadixSortCudaDataj:
	.zero		964


//--------------------- .nv.constant0._Z4scan17RadixSortCudaDataPjiiiS0_ --------------------------
	.section	.nv.constant0._Z4scan17RadixSortCudaDataPjiiiS0_,"a",@progbits
	.sectionflags	@""
	.align	4
.nv.constant0._Z4scan17RadixSortCudaDataPjiiiS0_:
	.zero		992


//--------------------- SYMBOLS --------------------------

	.type		.nv.reservedSmem.offset0,@object
	.size		.nv.reservedSmem.offset0,0x4
	.type		.nv.reservedSmem.cap,@object
	.size		.nv.reservedSmem.cap,0x4
